//
// Generated by NVIDIA NVVM Compiler
//
// Compiler Build ID: CL-36424714
// Cuda compilation tools, release 13.0, V13.0.88
// Based on NVVM 20.0.0
//

.version 9.0
.target sm_100
.address_size 64

	// .globl	_Z4initiPfS_

.visible .entry _Z4initiPfS_(
	.param .u32 _Z4initiPfS__param_0,
	.param .u64 .ptr .align 1 _Z4initiPfS__param_1,
	.param .u64 .ptr .align 1 _Z4initiPfS__param_2
)
{
	.reg .pred 	%p<2>;
	.reg .b32 	%r<8>;
	.reg .b64 	%rd<8>;

	ld.param.u32 	%r2, [_Z4initiPfS__param_0];
	ld.param.u64 	%rd1, [_Z4initiPfS__param_1];
	ld.param.u64 	%rd2, [_Z4initiPfS__param_2];
	mov.u32 	%r3, %ctaid.x;
	mov.u32 	%r4, %ntid.x;
	mov.u32 	%r5, %tid.x;
	mad.lo.s32 	%r1, %r3, %r4, %r5;
	setp.ge.s32 	%p1, %r1, %r2;
	@%p1 bra 	$L__BB0_2;
	cvta.to.global.u64 	%rd3, %rd1;
	cvta.to.global.u64 	%rd4, %rd2;
	mul.wide.s32 	%rd5, %r1, 4;
	add.s64 	%rd6, %rd3, %rd5;
	mov.b32 	%r6, 1065353216;
	st.global.u32 	[%rd6], %r6;
	add.s64 	%rd7, %rd4, %rd5;
	mov.b32 	%r7, 1073741824;
	st.global.u32 	[%rd7], %r7;
$L__BB0_2:
	ret;

}
	// .globl	_Z5saxpyifPfS_
.visible .entry _Z5saxpyifPfS_(
	.param .u32 _Z5saxpyifPfS__param_0,
	.param .f32 _Z5saxpyifPfS__param_1,
	.param .u64 .ptr .align 1 _Z5saxpyifPfS__param_2,
	.param .u64 .ptr .align 1 _Z5saxpyifPfS__param_3
)
{
	.reg .pred 	%p<2>;
	.reg .b32 	%r<6>;
	.reg .b32 	%f<5>;
	.reg .b64 	%rd<8>;

	ld.param.u32 	%r2, [_Z5saxpyifPfS__param_0];
	ld.param.f32 	%f1, [_Z5saxpyifPfS__param_1];
	ld.param.u64 	%rd1, [_Z5saxpyifPfS__param_2];
	ld.param.u64 	%rd2, [_Z5saxpyifPfS__param_3];
	mov.u32 	%r3, %ctaid.x;
	mov.u32 	%r4, %ntid.x;
	mov.u32 	%r5, %tid.x;
	mad.lo.s32 	%r1, %r3, %r4, %r5;
	setp.ge.s32 	%p1, %r1, %r2;
	@%p1 bra 	$L__BB1_2;
	cvta.to.global.u64 	%rd3, %rd1;
	cvta.to.global.u64 	%rd4, %rd2;
	mul.wide.s32 	%rd5, %r1, 4;
	add.s64 	%rd6, %rd3, %rd5;
	ld.global.f32 	%f2, [%rd6];
	add.s64 	%rd7, %rd4, %rd5;
	ld.global.f32 	%f3, [%rd7];
	fma.rn.f32 	%f4, %f1, %f2, %f3;
	st.global.f32 	[%rd7], %f4;
$L__BB1_2:
	ret;

}
	// .globl	_Z9check_erriPffPi
.visible .entry _Z9check_erriPffPi(
	.param .u32 _Z9check_erriPffPi_param_0,
	.param .u64 .ptr .align 1 _Z9check_erriPffPi_param_1,
	.param .f32 _Z9check_erriPffPi_param_2,
	.param .u64 .ptr .align 1 _Z9check_erriPffPi_param_3
)
{
	.reg .pred 	%p<3>;
	.reg .b32 	%r<7>;
	.reg .b32 	%f<3>;
	.reg .b64 	%rd<7>;

	ld.param.u32 	%r2, [_Z9check_erriPffPi_param_0];
	ld.param.u64 	%rd1, [_Z9check_erriPffPi_param_1];
	ld.param.f32 	%f1, [_Z9check_erriPffPi_param_2];
	ld.param.u64 	%rd2, [_Z9check_erriPffPi_param_3];
	mov.u32 	%r3, %ctaid.x;
	mov.u32 	%r4, %ntid.x;
	mov.u32 	%r5, %tid.x;
	mad.lo.s32 	%r1, %r3, %r4, %r5;
	setp.ge.s32 	%p1, %r1, %r2;
	@%p1 bra 	$L__BB2_3;
	cvta.to.global.u64 	%rd3, %rd1;
	mul.wide.s32 	%rd4, %r1, 4;
	add.s64 	%rd5, %rd3, %rd4;
	ld.global.f32 	%f2, [%rd5];
	setp.eq.f32 	%p2, %f2, %f1;
	@%p2 bra 	$L__BB2_3;
	cvta.to.global.u64 	%rd6, %rd2;
	atom.global.add.u32 	%r6, [%rd6], 1;
$L__BB2_3:
	ret;

}


// ===== COMPILED SASS (sm_100) =====

	.target	sm_100

	.elftype	@"ET_EXEC"


//--------------------- .note.nv.tkinfo           --------------------------
	.section	.note.nv.tkinfo,"",@"SHT_NOTE"
	.sectionflags	@"SHF_NOTE_NV_TKINFO"
	.tkinfo
        /*0018*/ 	.word	0x00000002
        /*0030*/ 	.string	""
        /*0030*/ 	.string	"ptxas"
        /*0030*/ 	.string	"Cuda compilation tools, release 13.0, V13.0.88"
        /*0030*/ 	.string	"Build cuda_13.0.r13.0/compiler.36424714_0"
        /*0030*/ 	.string	"-arch sm_100 -m 64 "



//--------------------- .note.nv.cuinfo           --------------------------
	.section	.note.nv.cuinfo,"",@"SHT_NOTE"
	.sectionflags	@"SHF_NOTE_NV_CUINFO"
        /*0018*/ 	.short	0x0002
        /*001a*/ 	.short	0x0064
        /*001c*/ 	.short	0x0082
	.zero		2


//--------------------- .nv.info                  --------------------------
	.section	.nv.info,"",@"SHT_CUDA_INFO"
	.align	4


	//----- nvinfo : EIATTR_REGCOUNT
	.align		4
        /*0000*/ 	.byte	0x04, 0x2f
        /*0002*/ 	.short	(.L_1 - .L_0)
	.align		4
.L_0:
        /*0004*/ 	.word	index@(_Z4initiPfS_)
        /*0008*/ 	.word	0x0000000c


	//----- nvinfo : EIATTR_FRAME_SIZE
	.align		4
.L_1:
        /*000c*/ 	.byte	0x04, 0x11
        /*000e*/ 	.short	(.L_3 - .L_2)
	.align		4
.L_2:
        /*0010*/ 	.word	index@(_Z4initiPfS_)
        /*0014*/ 	.word	0x00000000


	//----- nvinfo : EIATTR_REGCOUNT
	.align		4
.L_3:
        /*0018*/ 	.byte	0x04, 0x2f
        /*001a*/ 	.short	(.L_5 - .L_4)
	.align		4
.L_4:
        /*001c*/ 	.word	index@(_Z5saxpyifPfS_)
        /*0020*/ 	.word	0x0000000a


	//----- nvinfo : EIATTR_FRAME_SIZE
	.align		4
.L_5:
        /*0024*/ 	.byte	0x04, 0x11
        /*0026*/ 	.short	(.L_7 - .L_6)
	.align		4
.L_6:
        /*0028*/ 	.word	index@(_Z5saxpyifPfS_)
        /*002c*/ 	.word	0x00000000


	//----- nvinfo : EIATTR_REGCOUNT
	.align		4
.L_7:
        /*0030*/ 	.byte	0x04, 0x2f
        /*0032*/ 	.short	(.L_9 - .L_8)
	.align		4
.L_8:
        /*0034*/ 	.word	index@(_Z9check_erriPffPi)
        /*0038*/ 	.word	0x00000008


	//----- nvinfo : EIATTR_FRAME_SIZE
	.align		4
.L_9:
        /*003c*/ 	.byte	0x04, 0x11
        /*003e*/ 	.short	(.L_11 - .L_10)
	.align		4
.L_10:
        /*0040*/ 	.word	index@(_Z9check_erriPffPi)
        /*0044*/ 	.word	0x00000000


	//----- nvinfo : EIATTR_MIN_STACK_SIZE
	.align		4
.L_11:
        /*0048*/ 	.byte	0x04, 0x12
        /*004a*/ 	.short	(.L_13 - .L_12)
	.align		4
.L_12:
        /*004c*/ 	.word	index@(_Z9check_erriPffPi)
        /*0050*/ 	.word	0x00000000


	//----- nvinfo : EIATTR_MIN_STACK_SIZE
	.align		4
.L_13:
        /*0054*/ 	.byte	0x04, 0x12
        /*0056*/ 	.short	(.L_15 - .L_14)
	.align		4
.L_14:
        /*0058*/ 	.word	index@(_Z5saxpyifPfS_)
        /*005c*/ 	.word	0x00000000


	//----- nvinfo : EIATTR_MIN_STACK_SIZE
	.align		4
.L_15:
        /*0060*/ 	.byte	0x04, 0x12
        /*0062*/ 	.short	(.L_17 - .L_16)
	.align		4
.L_16:
        /*0064*/ 	.word	index@(_Z4initiPfS_)
        /*0068*/ 	.word	0x00000000
.L_17:


//--------------------- .nv.compat                --------------------------
	.section	.nv.compat,"",@"SHT_CUDA_COMPAT_INFO"
	.align	4
        /*0000*/ 	.byte	0x02, 0x09, 0x00, 0x00, 0x02, 0x02, 0x01, 0x00, 0x02, 0x05, 0x05, 0x00, 0x03, 0x07, 0x01, 0x01
        /*0010*/ 	.byte	0x02, 0x03, 0x00, 0x00, 0x02, 0x06, 0x01, 0x00, 0x04, 0x0b, 0x08, 0x00, 0x09, 0x00, 0x00, 0x00
        /*0020*/ 	.byte	0x00, 0x00, 0x00, 0x00


//--------------------- .nv.info._Z9check_erriPffPi --------------------------
	.section	.nv.info._Z9check_erriPffPi,"",@"SHT_CUDA_INFO"
	.sectionflags	@""
	.align	4


	//----- nvinfo : EIATTR_CUDA_API_VERSION
	.align		4
        /*0000*/ 	.byte	0x04, 0x37
        /*0002*/ 	.short	(.L_19 - .L_18)
.L_18:
        /*0004*/ 	.word	0x00000082


	//----- nvinfo : EIATTR_KPARAM_INFO
	.align		4
.L_19:
        /*0008*/ 	.byte	0x04, 0x17
        /*000a*/ 	.short	(.L_21 - .L_20)
.L_20:
        /*000c*/ 	.word	0x00000000
        /*0010*/ 	.short	0x0003
        /*0012*/ 	.short	0x0018
        /*0014*/ 	.byte	0x00, 0xf5, 0x21, 0x00


	//----- nvinfo : EIATTR_KPARAM_INFO
	.align		4
.L_21:
        /*0018*/ 	.byte	0x04, 0x17
        /*001a*/ 	.short	(.L_23 - .L_22)
.L_22:
        /*001c*/ 	.word	0x00000000
        /*0020*/ 	.short	0x0002
        /*0022*/ 	.short	0x0010
        /*0024*/ 	.byte	0x00, 0xf0, 0x11, 0x00


	//----- nvinfo : EIATTR_KPARAM_INFO
	.align		4
.L_23:
        /*0028*/ 	.byte	0x04, 0x17
        /*002a*/ 	.short	(.L_25 - .L_24)
.L_24:
        /*002c*/ 	.word	0x00000000
        /*0030*/ 	.short	0x0001
        /*0032*/ 	.short	0x0008
        /*0034*/ 	.byte	0x00, 0xf5, 0x21, 0x00


	//----- nvinfo : EIATTR_KPARAM_INFO
	.align		4
.L_25:
        /*0038*/ 	.byte	0x04, 0x17
        /*003a*/ 	.short	(.L_27 - .L_26)
.L_26:
        /*003c*/ 	.word	0x00000000
        /*0040*/ 	.short	0x0000
        /*0042*/ 	.short	0x0000
        /*0044*/ 	.byte	0x00, 0xf0, 0x11, 0x00


	//----- nvinfo : EIATTR_SPARSE_MMA_MASK
	.align		4
.L_27:
        /*0048*/ 	.byte	0x03, 0x50
        /*004a*/ 	.short	0x0000


	//----- nvinfo : EIATTR_MAXREG_COUNT
	.align		4
        /*004c*/ 	.byte	0x03, 0x1b
        /*004e*/ 	.short	0x00ff


	//----- nvinfo : EIATTR_MERCURY_ISA_VERSION
	.align		4
        /*0050*/ 	.byte	0x03, 0x5f
        /*0052*/ 	.short	0x0101


	//----- nvinfo : EIATTR_INT_WARP_WIDE_INSTR_OFFSETS
	.align		4
        /*0054*/ 	.byte	0x04, 0x31
        /*0056*/ 	.short	(.L_29 - .L_28)


	//   ....[0]....
.L_28:
        /*0058*/ 	.word	0x00000110


	//----- nvinfo : EIATTR_VRC_CTA_INIT_COUNT
	.align		4
.L_29:
        /*005c*/ 	.byte	0x02, 0x4a
	.zero		1
	.zero		1


	//----- nvinfo : EIATTR_EXIT_INSTR_OFFSETS
	.align		4
        /*0060*/ 	.byte	0x04, 0x1c
        /*0062*/ 	.short	(.L_31 - .L_30)


	//   ....[0]....
.L_30:
        /*0064*/ 	.word	0x00000070


	//   ....[1]....
        /*0068*/ 	.word	0x000000e0


	//   ....[2]....
        /*006c*/ 	.word	0x00000160


	//----- nvinfo : EIATTR_CBANK_PARAM_SIZE
	.align		4
.L_31:
        /*0070*/ 	.byte	0x03, 0x19
        /*0072*/ 	.short	0x0020


	//----- nvinfo : EIATTR_PARAM_CBANK
	.align		4
        /*0074*/ 	.byte	0x04, 0x0a
        /*0076*/ 	.short	(.L_33 - .L_32)
	.align		4
.L_32:
        /*0078*/ 	.word	index@(.nv.constant0._Z9check_erriPffPi)
        /*007c*/ 	.short	0x0380
        /*007e*/ 	.short	0x0020


	//----- nvinfo : EIATTR_SW_WAR
	.align		4
.L_33:
        /*0080*/ 	.byte	0x04, 0x36
        /*0082*/ 	.short	(.L_35 - .L_34)
.L_34:
        /*0084*/ 	.word	0x00000008
.L_35:


//--------------------- .nv.info._Z5saxpyifPfS_   --------------------------
	.section	.nv.info._Z5saxpyifPfS_,"",@"SHT_CUDA_INFO"
	.sectionflags	@""
	.align	4


	//----- nvinfo : EIATTR_CUDA_API_VERSION
	.align		4
        /*0000*/ 	.byte	0x04, 0x37
        /*0002*/ 	.short	(.L_37 - .L_36)
.L_36:
        /*0004*/ 	.word	0x00000082


	//----- nvinfo : EIATTR_KPARAM_INFO
	.align		4
.L_37:
        /*0008*/ 	.byte	0x04, 0x17
        /*000a*/ 	.short	(.L_39 - .L_38)
.L_38:
        /*000c*/ 	.word	0x00000000
        /*0010*/ 	.short	0x0003
        /*0012*/ 	.short	0x0010
        /*0014*/ 	.byte	0x00, 0xf5, 0x21, 0x00


	//----- nvinfo : EIATTR_KPARAM_INFO
	.align		4
.L_39:
        /*0018*/ 	.byte	0x04, 0x17
        /*001a*/ 	.short	(.L_41 - .L_40)
.L_40:
        /*001c*/ 	.word	0x00000000
        /*0020*/ 	.short	0x0002
        /*0022*/ 	.short	0x0008
        /*0024*/ 	.byte	0x00, 0xf5, 0x21, 0x00


	//----- nvinfo : EIATTR_KPARAM_INFO
	.align		4
.L_41:
        /*0028*/ 	.byte	0x04, 0x17
        /*002a*/ 	.short	(.L_43 - .L_42)
.L_42:
        /*002c*/ 	.word	0x00000000
        /*0030*/ 	.short	0x0001
        /*0032*/ 	.short	0x0004
        /*0034*/ 	.byte	0x00, 0xf0, 0x11, 0x00


	//----- nvinfo : EIATTR_KPARAM_INFO
	.align		4
.L_43:
        /*0038*/ 	.byte	0x04, 0x17
        /*003a*/ 	.short	(.L_45 - .L_44)
.L_44:
        /*003c*/ 	.word	0x00000000
        /*0040*/ 	.short	0x0000
        /*0042*/ 	.short	0x0000
        /*0044*/ 	.byte	0x00, 0xf0, 0x11, 0x00


	//----- nvinfo : EIATTR_SPARSE_MMA_MASK
	.align		4
.L_45:
        /*0048*/ 	.byte	0x03, 0x50
        /*004a*/ 	.short	0x0000


	//----- nvinfo : EIATTR_MAXREG_COUNT
	.align		4
        /*004c*/ 	.byte	0x03, 0x1b
        /*004e*/ 	.short	0x00ff


	//----- nvinfo : EIATTR_MERCURY_ISA_VERSION
	.align		4
        /*0050*/ 	.byte	0x03, 0x5f
        /*0052*/ 	.short	0x0101


	//----- nvinfo : EIATTR_VRC_CTA_INIT_COUNT
	.align		4
        /*0054*/ 	.byte	0x02, 0x4a
	.zero		1
	.zero		1


	//----- nvinfo : EIATTR_EXIT_INSTR_OFFSETS
	.align		4
        /*0058*/ 	.byte	0x04, 0x1c
        /*005a*/ 	.short	(.L_47 - .L_46)


	//   ....[0]....
.L_46:
        /*005c*/ 	.word	0x00000070


	//   ....[1]....
        /*0060*/ 	.word	0x00000120


	//----- nvinfo : EIATTR_CBANK_PARAM_SIZE
	.align		4
.L_47:
        /*0064*/ 	.byte	0x03, 0x19
        /*0066*/ 	.short	0x0018


	//----- nvinfo : EIATTR_PARAM_CBANK
	.align		4
        /*0068*/ 	.byte	0x04, 0x0a
        /*006a*/ 	.short	(.L_49 - .L_48)
	.align		4
.L_48:
        /*006c*/ 	.word	index@(.nv.constant0._Z5saxpyifPfS_)
        /*0070*/ 	.short	0x0380
        /*0072*/ 	.short	0x0018


	//----- nvinfo : EIATTR_SW_WAR
	.align		4
.L_49:
        /*0074*/ 	.byte	0x04, 0x36
        /*0076*/ 	.short	(.L_51 - .L_50)
.L_50:
        /*0078*/ 	.word	0x00000008
.L_51:


//--------------------- .nv.info._Z4initiPfS_     --------------------------
	.section	.nv.info._Z4initiPfS_,"",@"SHT_CUDA_INFO"
	.sectionflags	@""
	.align	4


	//----- nvinfo : EIATTR_CUDA_API_VERSION
	.align		4
        /*0000*/ 	.byte	0x04, 0x37
        /*0002*/ 	.short	(.L_53 - .L_52)
.L_52:
        /*0004*/ 	.word	0x00000082


	//----- nvinfo : EIATTR_KPARAM_INFO
	.align		4
.L_53:
        /*0008*/ 	.byte	0x04, 0x17
        /*000a*/ 	.short	(.L_55 - .L_54)
.L_54:
        /*000c*/ 	.word	0x00000000
        /*0010*/ 	.short	0x0002
        /*0012*/ 	.short	0x0010
        /*0014*/ 	.byte	0x00, 0xf5, 0x21, 0x00


	//----- nvinfo : EIATTR_KPARAM_INFO
	.align		4
.L_55:
        /*0018*/ 	.byte	0x04, 0x17
        /*001a*/ 	.short	(.L_57 - .L_56)
.L_56:
        /*001c*/ 	.word	0x00000000
        /*0020*/ 	.short	0x0001
        /*0022*/ 	.short	0x0008
        /*0024*/ 	.byte	0x00, 0xf5, 0x21, 0x00


	//----- nvinfo : EIATTR_KPARAM_INFO
	.align		4
.L_57:
        /*0028*/ 	.byte	0x04, 0x17
        /*002a*/ 	.short	(.L_59 - .L_58)
.L_58:
        /*002c*/ 	.word	0x00000000
        /*0030*/ 	.short	0x0000
        /*0032*/ 	.short	0x0000
        /*0034*/ 	.byte	0x00, 0xf0, 0x11, 0x00


	//----- nvinfo : EIATTR_SPARSE_MMA_MASK
	.align		4
.L_59:
        /*0038*/ 	.byte	0x03, 0x50
        /*003a*/ 	.short	0x0000


	//----- nvinfo : EIATTR_MAXREG_COUNT
	.align		4
        /*003c*/ 	.byte	0x03, 0x1b
        /*003e*/ 	.short	0x00ff


	//----- nvinfo : EIATTR_MERCURY_ISA_VERSION
	.align		4
        /*0040*/ 	.byte	0x03, 0x5f
        /*0042*/ 	.short	0x0101


	//----- nvinfo : EIATTR_VRC_CTA_INIT_COUNT
	.align		4
        /*0044*/ 	.byte	0x02, 0x4a
	.zero		1
	.zero		1


	//----- nvinfo : EIATTR_EXIT_INSTR_OFFSETS
	.align		4
        /*0048*/ 	.byte	0x04, 0x1c
        /*004a*/ 	.short	(.L_61 - .L_60)


	//   ....[0]....
.L_60:
        /*004c*/ 	.word	0x00000070


	//   ....[1]....
        /*0050*/ 	.word	0x00000110


	//----- nvinfo : EIATTR_CBANK_PARAM_SIZE
	.align		4
.L_61:
        /*0054*/ 	.byte	0x03, 0x19
        /*0056*/ 	.short	0x0018


	//----- nvinfo : EIATTR_PARAM_CBANK
	.align		4
        /*0058*/ 	.byte	0x04, 0x0a
        /*005a*/ 	.short	(.L_63 - .L_62)
	.align		4
.L_62:
        /*005c*/ 	.word	index@(.nv.constant0._Z4initiPfS_)
        /*0060*/ 	.short	0x0380
        /*0062*/ 	.short	0x0018


	//----- nvinfo : EIATTR_SW_WAR
	.align		4
.L_63:
        /*0064*/ 	.byte	0x04, 0x36
        /*0066*/ 	.short	(.L_65 - .L_64)
.L_64:
        /*0068*/ 	.word	0x00000008
.L_65:


//--------------------- .nv.callgraph             --------------------------
	.section	.nv.callgraph,"",@"SHT_CUDA_CALLGRAPH"
	.align	4
	.sectionentsize	8
	.align		4
        /*0000*/ 	.word	0x00000000
	.align		4
        /*0004*/ 	.word	0xffffffff
	.align		4
        /*0008*/ 	.word	0x00000000
	.align		4
        /*000c*/ 	.word	0xfffffffe
	.align		4
        /*0010*/ 	.word	0x00000000
	.align		4
        /*0014*/ 	.word	0xfffffffd
	.align		4
        /*0018*/ 	.word	0x00000000
	.align		4
        /*001c*/ 	.word	0xfffffffc


//--------------------- .text._Z9check_erriPffPi  --------------------------
	.section	.text._Z9check_erriPffPi,"ax",@progbits
	.align	128
        .global         _Z9check_erriPffPi
        .type           _Z9check_erriPffPi,@function
        .size           _Z9check_erriPffPi,(.L_x_3 - _Z9check_erriPffPi)
        .other          _Z9check_erriPffPi,@"STO_CUDA_ENTRY STV_DEFAULT"
_Z9check_erriPffPi:
.text._Z9check_erriPffPi:
[----:B------:R-:W-:Y:S01]  /*0000*/  LDC R1, c[0x0][0x37c] ;  /* 0x0000df00ff017b82 */ /* 0x000fe20000000800 */
[----:B------:R-:W0:Y:S07]  /*0010*/  S2R R0, SR_TID.X ;  /* 0x0000000000007919 */ /* 0x000e2e0000002100 */
[----:B------:R-:W0:Y:S01]  /*0020*/  S2UR UR4, SR_CTAID.X ;  /* 0x00000000000479c3 */ /* 0x000e220000002500 */
[----:B------:R-:W1:Y:S07]  /*0030*/  LDCU UR5, c[0x0][0x380] ;  /* 0x00007000ff0577ac */ /* 0x000e6e0008000800 */
[----:B------:R-:W0:Y:S02]  /*0040*/  LDC R5, c[0x0][0x360] ;  /* 0x0000d800ff057b82 */ /* 0x000e240000000800 */
[----:B0-----:R-:W-:-:S05]  /*0050*/  IMAD R5, R5, UR4, R0 ;  /* 0x0000000405057c24 */ /* 0x001fca000f8e0200 */
[----:B-1----:R-:W-:-:S13]  /*0060*/  ISETP.GE.AND P0, PT, R5, UR5, PT ;  /* 0x0000000505007c0c */ /* 0x002fda000bf06270 */
[----:B------:R-:W-:Y:S05]  /*0070*/  @P0 EXIT ;  /* 0x000000000000094d */ /* 0x000fea0003800000 */
[----:B------:R-:W0:Y:S01]  /*0080*/  LDC.64 R2, c[0x0][0x388] ;  /* 0x0000e200ff027b82 */ /* 0x000e220000000a00 */
[----:B------:R-:W1:Y:S01]  /*0090*/  LDCU.64 UR4, c[0x0][0x358] ;  /* 0x00006b00ff0477ac */ /* 0x000e620008000a00 */
[----:B------:R-:W2:Y:S01]  /*00a0*/  LDCU UR6, c[0x0][0x390] ;  /* 0x00007200ff0677ac */ /* 0x000ea20008000800 */
[----:B0-----:R-:W-:-:S06]  /*00b0*/  IMAD.WIDE R2, R5, 0x4, R2 ;  /* 0x0000000405027825 */ /* 0x001fcc00078e0202 */
[----:B-1----:R-:W2:Y:S02]  /*00c0*/  LDG.E R2, desc[UR4][R2.64] ;  /* 0x0000000402027981 */ /* 0x002ea4000c1e1900 */
[----:B--2---:R-:W-:-:S13]  /*00d0*/  FSETP.NEU.AND P0, PT, R2, UR6, PT ;  /* 0x0000000602007c0b */ /* 0x004fda000bf0d000 */
[----:B------:R-:W-:Y:S05]  /*00e0*/  @!P0 EXIT ;  /* 0x000000000000894d */ /* 0x000fea0003800000 */
[----:B------:R-:W0:Y:S01]  /*00f0*/  S2R R0, SR_LANEID ;  /* 0x0000000000007919 */ /* 0x000e220000000000 */
[----:B------:R-:W1:Y:S01]  /*0100*/  LDC.64 R2, c[0x0][0x398] ;  /* 0x0000e600ff027b82 */ /* 0x000e620000000a00 */
[----:B------:R-:W-:Y:S02]  /*0110*/  VOTEU.ANY UR6, UPT, PT ;  /* 0x0000000000067886 */ /* 0x000fe400038e0100 */
[----:B------:R-:W-:Y:S02]  /*0120*/  UFLO.U32 UR7, UR6 ;  /* 0x00000006000772bd */ /* 0x000fe400080e0000 */
[----:B------:R-:W1:Y:S04]  /*0130*/  POPC R5, UR6 ;  /* 0x0000000600057d09 */ /* 0x000e680008000000 */
[----:B0-----:R-:W-:-:S13]  /*0140*/  ISETP.EQ.U32.AND P0, PT, R0, UR7, PT ;  /* 0x0000000700007c0c */ /* 0x001fda000bf02070 */
[----:B-1----:R-:W-:Y:S01]  /*0150*/  @P0 REDG.E.ADD.STRONG.GPU desc[UR4][R2.64], R5 ;  /* 0x000000050200098e */ /* 0x002fe2000c12e104 */
[----:B------:R-:W-:Y:S05]  /*0160*/  EXIT ;  /* 0x000000000000794d */ /* 0x000fea0003800000 */
.L_x_0:
[----:B------:R-:W-:-:S00]  /*0170*/  BRA `(.L_x_0) ;  /* 0xfffffffc00fc7947 */ /* 0x000fc0000383ffff */
[----:B------:R-:W-:-:S00]  /*0180*/  NOP ;  /* 0x0000000000007918 */ /* 0x000fc00000000000 */
[----:B------:R-:W-:-:S00]  /*0190*/  NOP ;  /* 0x0000000000007918 */ /* 0x000fc00000000000 */
[----:B------:R-:W-:-:S00]  /*01a0*/  NOP ;  /* 0x0000000000007918 */ /* 0x000fc00000000000 */
[----:B------:R-:W-:-:S00]  /*01b0*/  NOP ;  /* 0x0000000000007918 */ /* 0x000fc00000000000 */
[----:B------:R-:W-:-:S00]  /*01c0*/  NOP ;  /* 0x0000000000007918 */ /* 0x000fc00000000000 */
[----:B------:R-:W-:-:S00]  /*01d0*/  NOP ;  /* 0x0000000000007918 */ /* 0x000fc00000000000 */
[----:B------:R-:W-:-:S00]  /*01e0*/  NOP ;  /* 0x0000000000007918 */ /* 0x000fc00000000000 */
[----:B------:R-:W-:-:S00]  /*01f0*/  NOP ;  /* 0x0000000000007918 */ /* 0x000fc00000000000 */
.L_x_3:


//--------------------- .text._Z5saxpyifPfS_      --------------------------
	.section	.text._Z5saxpyifPfS_,"ax",@progbits
	.align	128
        .global         _Z5saxpyifPfS_
        .type           _Z5saxpyifPfS_,@function
        .size           _Z5saxpyifPfS_,(.L_x_4 - _Z5saxpyifPfS_)
        .other          _Z5saxpyifPfS_,@"STO_CUDA_ENTRY STV_DEFAULT"
_Z5saxpyifPfS_:
.text._Z5saxpyifPfS_:
        /* <DEDUP_REMOVED lines=10> */
[----:B------:R-:W2:Y:S06]  /*00a0*/  LDCU UR6, c[0x0][0x384] ;  /* 0x00007080ff0677ac */ /* 0x000eac0008000800 */
[----:B------:R-:W3:Y:S01]  /*00b0*/  LDC.64 R4, c[0x0][0x390] ;  /* 0x0000e400ff047b82 */ /* 0x000ee20000000a00 */
[----:B0-----:R-:W-:-:S06]  /*00c0*/  IMAD.WIDE R2, R7, 0x4, R2 ;  /* 0x0000000407027825 */ /* 0x001fcc00078e0202 */
[----:B-1----:R-:W2:Y:S01]  /*00d0*/  LDG.E R2, desc[UR4][R2.64] ;  /* 0x0000000402027981 */ /* 0x002ea2000c1e1900 */
[----:B---3--:R-:W-:-:S05]  /*00e0*/  IMAD.WIDE R4, R7, 0x4, R4 ;  /* 0x0000000407047825 */ /* 0x008fca00078e0204 */
[----:B------:R-:W2:Y:S02]  /*00f0*/  LDG.E R7, desc[UR4][R4.64] ;  /* 0x0000000404077981 */ /* 0x000ea4000c1e1900 */
[----:B--2---:R-:W-:-:S05]  /*0100*/  FFMA R7, R2, UR6, R7 ;  /* 0x0000000602077c23 */ /* 0x004fca0008000007 */
[----:B------:R-:W-:Y:S01]  /*0110*/  STG.E desc[UR4][R4.64], R7 ;  /* 0x0000000704007986 */ /* 0x000fe2000c101904 */
[----:B------:R-:W-:Y:S05]  /*0120*/  EXIT ;  /* 0x000000000000794d */ /* 0x000fea0003800000 */
.L_x_1:
        /* <DEDUP_REMOVED lines=13> */
.L_x_4:


//--------------------- .text._Z4initiPfS_        --------------------------
	.section	.text._Z4initiPfS_,"ax",@progbits
	.align	128
        .global         _Z4initiPfS_
        .type           _Z4initiPfS_,@function
        .size           _Z4initiPfS_,(.L_x_5 - _Z4initiPfS_)
        .other          _Z4initiPfS_,@"STO_CUDA_ENTRY STV_DEFAULT"
_Z4initiPfS_:
.text._Z4initiPfS_:
        /* <DEDUP_REMOVED lines=10> */
[----:B------:R-:W-:-:S06]  /*00a0*/  MOV R9, 0x40000000 ;  /* 0x4000000000097802 */ /* 0x000fcc0000000f00 */
[----:B------:R-:W2:Y:S01]  /*00b0*/  LDC.64 R4, c[0x0][0x390] ;  /* 0x0000e400ff047b82 */ /* 0x000ea20000000a00 */
[----:B0-----:R-:W-:-:S04]  /*00c0*/  IMAD.WIDE R2, R7, 0x4, R2 ;  /* 0x0000000407027825 */ /* 0x001fc800078e0202 */
[----:B--2---:R-:W-:-:S04]  /*00d0*/  IMAD.WIDE R4, R7, 0x4, R4 ;  /* 0x0000000407047825 */ /* 0x004fc800078e0204 */
[----:B------:R-:W-:-:S05]  /*00e0*/  HFMA2 R7, -RZ, RZ, 1.875, 0 ;  /* 0x3f800000ff077431 */ /* 0x000fca00000001ff */
[----:B-1----:R-:W-:Y:S04]  /*00f0*/  STG.E desc[UR4][R2.64], R7 ;  /* 0x0000000702007986 */ /* 0x002fe8000c101904 */
[----:B------:R-:W-:Y:S01]  /*0100*/  STG.E desc[UR4][R4.64], R9 ;  /* 0x0000000904007986 */ /* 0x000fe2000c101904 */
[----:B------:R-:W-:Y:S05]  /*0110*/  EXIT ;  /* 0x000000000000794d */ /* 0x000fea0003800000 */
.L_x_2:
        /* <DEDUP_REMOVED lines=14> */
.L_x_5:


//--------------------- .nv.shared.reserved.0     --------------------------
	.section	.nv.shared.reserved.0,"aw",@nobits
	.weak		__nv_reservedSMEM_offset_0_alias
	.size		__nv_reservedSMEM_offset_0_alias, 0, 64
	.other		__nv_reservedSMEM_offset_0_alias,@"STO_CUDA_RESERVED_SHARED STV_DEFAULT"
__nv_reservedSMEM_offset_0_alias:
	.zero		0
	.zero		64


//--------------------- .nv.constant0._Z9check_erriPffPi --------------------------
	.section	.nv.constant0._Z9check_erriPffPi,"a",@progbits
	.sectionflags	@""
	.align	4
.nv.constant0._Z9check_erriPffPi:
	.zero		928


//--------------------- .nv.constant0._Z5saxpyifPfS_ --------------------------
	.section	.nv.constant0._Z5saxpyifPfS_,"a",@progbits
	.sectionflags	@""
	.align	4
.nv.constant0._Z5saxpyifPfS_:
	.zero		920


//--------------------- .nv.constant0._Z4initiPfS_ --------------------------
	.section	.nv.constant0._Z4initiPfS_,"a",@progbits
	.sectionflags	@""
	.align	4
.nv.constant0._Z4initiPfS_:
	.zero		920


//--------------------- SYMBOLS --------------------------

	.type		.nv.reservedSmem.offset0,@object
	.size		.nv.reservedSmem.offset0,0x4
